//
// Generated by NVIDIA NVVM Compiler
//
// Compiler Build ID: CL-36424714
// Cuda compilation tools, release 13.0, V13.0.88
// Based on NVVM 20.0.0
//

.version 9.0
.target sm_100
.address_size 64

	// .globl	_Z40BigBlockInitializationForPositionsKernelPdPiS0_S_

.visible .entry _Z40BigBlockInitializationForPositionsKernelPdPiS0_S_(
	.param .u64 .ptr .align 1 _Z40BigBlockInitializationForPositionsKernelPdPiS0_S__param_0,
	.param .u64 .ptr .align 1 _Z40BigBlockInitializationForPositionsKernelPdPiS0_S__param_1,
	.param .u64 .ptr .align 1 _Z40BigBlockInitializationForPositionsKernelPdPiS0_S__param_2,
	.param .u64 .ptr .align 1 _Z40BigBlockInitializationForPositionsKernelPdPiS0_S__param_3
)
{
	.reg .pred 	%p<7>;
	.reg .b32 	%r<68>;
	.reg .b64 	%rd<56>;
	.reg .b64 	%fd<6>;

	ld.param.u64 	%rd9, [_Z40BigBlockInitializationForPositionsKernelPdPiS0_S__param_0];
	ld.param.u64 	%rd10, [_Z40BigBlockInitializationForPositionsKernelPdPiS0_S__param_1];
	ld.param.u64 	%rd11, [_Z40BigBlockInitializationForPositionsKernelPdPiS0_S__param_2];
	ld.param.u64 	%rd12, [_Z40BigBlockInitializationForPositionsKernelPdPiS0_S__param_3];
	cvta.to.global.u64 	%rd1, %rd12;
	cvta.to.global.u64 	%rd2, %rd9;
	cvta.to.global.u64 	%rd3, %rd10;
	cvta.to.global.u64 	%rd13, %rd11;
	mov.u32 	%r1, %ntid.x;
	mov.u32 	%r66, %tid.x;
	mov.u32 	%r14, %ctaid.x;
	mul.wide.u32 	%rd14, %r14, 4;
	add.s64 	%rd15, %rd13, %rd14;
	ld.global.u32 	%r3, [%rd15];
	ld.global.u32 	%r15, [%rd15+4];
	sub.s32 	%r16, %r15, %r3;
	mul.lo.s32 	%r17, %r3, 3;
	cvt.s64.s32 	%rd4, %r17;
	mul.lo.s32 	%r4, %r16, 3;
	setp.ge.s32 	%p1, %r66, %r4;
	@%p1 bra 	$L__BB0_6;
	add.s32 	%r18, %r66, %r1;
	max.u32 	%r19, %r18, %r4;
	setp.lt.u32 	%p2, %r18, %r4;
	selp.u32 	%r20, 1, 0, %p2;
	add.s32 	%r21, %r18, %r20;
	sub.s32 	%r22, %r19, %r21;
	div.u32 	%r23, %r22, %r1;
	add.s32 	%r5, %r23, %r20;
	and.b32  	%r24, %r5, 3;
	setp.eq.s32 	%p3, %r24, 3;
	@%p3 bra 	$L__BB0_4;
	cvt.u64.u32 	%rd16, %r66;
	add.s64 	%rd17, %rd4, %rd16;
	shl.b64 	%rd18, %rd17, 3;
	add.s64 	%rd55, %rd1, %rd18;
	mul.wide.u32 	%rd6, %r1, 8;
	add.s32 	%r25, %r5, 1;
	and.b32  	%r26, %r25, 3;
	neg.s32 	%r64, %r26;
$L__BB0_3:
	.pragma "nounroll";
	mul.hi.u32 	%r27, %r66, -1431655765;
	shr.u32 	%r28, %r27, 1;
	add.s32 	%r29, %r28, %r3;
	mul.wide.s32 	%rd19, %r29, 4;
	add.s64 	%rd20, %rd3, %rd19;
	ld.global.u32 	%r30, [%rd20];
	mad.lo.s32 	%r31, %r30, 3, %r66;
	mad.lo.s32 	%r32, %r28, -3, %r31;
	mul.wide.s32 	%rd21, %r32, 8;
	add.s64 	%rd22, %rd2, %rd21;
	ld.global.f64 	%fd1, [%rd22];
	st.global.f64 	[%rd55], %fd1;
	add.s32 	%r66, %r66, %r1;
	add.s64 	%rd55, %rd55, %rd6;
	add.s32 	%r64, %r64, 1;
	setp.ne.s32 	%p4, %r64, 0;
	@%p4 bra 	$L__BB0_3;
$L__BB0_4:
	setp.lt.u32 	%p5, %r5, 3;
	@%p5 bra 	$L__BB0_6;
$L__BB0_5:
	mul.hi.u32 	%r33, %r66, -1431655765;
	shr.u32 	%r34, %r33, 1;
	mul.lo.s32 	%r35, %r34, 3;
	sub.s32 	%r36, %r66, %r35;
	add.s32 	%r37, %r34, %r3;
	mul.wide.s32 	%rd23, %r37, 4;
	add.s64 	%rd24, %rd3, %rd23;
	ld.global.u32 	%r38, [%rd24];
	mad.lo.s32 	%r39, %r38, 3, %r36;
	mul.wide.s32 	%rd25, %r39, 8;
	add.s64 	%rd26, %rd2, %rd25;
	ld.global.f64 	%fd2, [%rd26];
	cvt.u64.u32 	%rd27, %r66;
	add.s64 	%rd28, %rd27, %rd4;
	shl.b64 	%rd29, %rd28, 3;
	add.s64 	%rd30, %rd1, %rd29;
	st.global.f64 	[%rd30], %fd2;
	add.s32 	%r40, %r66, %r1;
	mul.hi.u32 	%r41, %r40, -1431655765;
	shr.u32 	%r42, %r41, 1;
	mul.lo.s32 	%r43, %r42, 3;
	sub.s32 	%r44, %r40, %r43;
	add.s32 	%r45, %r42, %r3;
	mul.wide.s32 	%rd31, %r45, 4;
	add.s64 	%rd32, %rd3, %rd31;
	ld.global.u32 	%r46, [%rd32];
	mad.lo.s32 	%r47, %r46, 3, %r44;
	mul.wide.s32 	%rd33, %r47, 8;
	add.s64 	%rd34, %rd2, %rd33;
	ld.global.f64 	%fd3, [%rd34];
	cvt.u64.u32 	%rd35, %r40;
	add.s64 	%rd36, %rd35, %rd4;
	shl.b64 	%rd37, %rd36, 3;
	add.s64 	%rd38, %rd1, %rd37;
	st.global.f64 	[%rd38], %fd3;
	add.s32 	%r48, %r40, %r1;
	mul.hi.u32 	%r49, %r48, -1431655765;
	shr.u32 	%r50, %r49, 1;
	mul.lo.s32 	%r51, %r50, 3;
	sub.s32 	%r52, %r48, %r51;
	add.s32 	%r53, %r50, %r3;
	mul.wide.s32 	%rd39, %r53, 4;
	add.s64 	%rd40, %rd3, %rd39;
	ld.global.u32 	%r54, [%rd40];
	mad.lo.s32 	%r55, %r54, 3, %r52;
	mul.wide.s32 	%rd41, %r55, 8;
	add.s64 	%rd42, %rd2, %rd41;
	ld.global.f64 	%fd4, [%rd42];
	cvt.u64.u32 	%rd43, %r48;
	add.s64 	%rd44, %rd43, %rd4;
	shl.b64 	%rd45, %rd44, 3;
	add.s64 	%rd46, %rd1, %rd45;
	st.global.f64 	[%rd46], %fd4;
	add.s32 	%r56, %r48, %r1;
	mul.hi.u32 	%r57, %r56, -1431655765;
	shr.u32 	%r58, %r57, 1;
	mul.lo.s32 	%r59, %r58, 3;
	sub.s32 	%r60, %r56, %r59;
	add.s32 	%r61, %r58, %r3;
	mul.wide.s32 	%rd47, %r61, 4;
	add.s64 	%rd48, %rd3, %rd47;
	ld.global.u32 	%r62, [%rd48];
	mad.lo.s32 	%r63, %r62, 3, %r60;
	mul.wide.s32 	%rd49, %r63, 8;
	add.s64 	%rd50, %rd2, %rd49;
	ld.global.f64 	%fd5, [%rd50];
	cvt.u64.u32 	%rd51, %r56;
	add.s64 	%rd52, %rd51, %rd4;
	shl.b64 	%rd53, %rd52, 3;
	add.s64 	%rd54, %rd1, %rd53;
	st.global.f64 	[%rd54], %fd5;
	add.s32 	%r66, %r56, %r1;
	setp.lt.s32 	%p6, %r66, %r4;
	@%p6 bra 	$L__BB0_5;
$L__BB0_6:
	ret;

}


// ===== COMPILED SASS (sm_100) =====

	.target	sm_100

	.elftype	@"ET_EXEC"


//--------------------- .note.nv.tkinfo           --------------------------
	.section	.note.nv.tkinfo,"",@"SHT_NOTE"
	.sectionflags	@"SHF_NOTE_NV_TKINFO"
	.tkinfo
        /*0018*/ 	.word	0x00000002
        /*0030*/ 	.string	""
        /*0030*/ 	.string	"ptxas"
        /*0030*/ 	.string	"Cuda compilation tools, release 13.0, V13.0.88"
        /*0030*/ 	.string	"Build cuda_13.0.r13.0/compiler.36424714_0"
        /*0030*/ 	.string	"-arch sm_100 -m 64 "



//--------------------- .note.nv.cuinfo           --------------------------
	.section	.note.nv.cuinfo,"",@"SHT_NOTE"
	.sectionflags	@"SHF_NOTE_NV_CUINFO"
        /*0018*/ 	.short	0x0002
        /*001a*/ 	.short	0x0064
        /*001c*/ 	.short	0x0082
	.zero		2


//--------------------- .nv.info                  --------------------------
	.section	.nv.info,"",@"SHT_CUDA_INFO"
	.align	4


	//----- nvinfo : EIATTR_REGCOUNT
	.align		4
        /*0000*/ 	.byte	0x04, 0x2f
        /*0002*/ 	.short	(.L_1 - .L_0)
	.align		4
.L_0:
        /*0004*/ 	.word	index@(_Z40BigBlockInitializationForPositionsKernelPdPiS0_S_)
        /*0008*/ 	.word	0x0000001a


	//----- nvinfo : EIATTR_FRAME_SIZE
	.align		4
.L_1:
        /*000c*/ 	.byte	0x04, 0x11
        /*000e*/ 	.short	(.L_3 - .L_2)
	.align		4
.L_2:
        /*0010*/ 	.word	index@(_Z40BigBlockInitializationForPositionsKernelPdPiS0_S_)
        /*0014*/ 	.word	0x00000000


	//----- nvinfo : EIATTR_MIN_STACK_SIZE
	.align		4
.L_3:
        /*0018*/ 	.byte	0x04, 0x12
        /*001a*/ 	.short	(.L_5 - .L_4)
	.align		4
.L_4:
        /*001c*/ 	.word	index@(_Z40BigBlockInitializationForPositionsKernelPdPiS0_S_)
        /*0020*/ 	.word	0x00000000
.L_5:


//--------------------- .nv.compat                --------------------------
	.section	.nv.compat,"",@"SHT_CUDA_COMPAT_INFO"
	.align	4
        /*0000*/ 	.byte	0x02, 0x09, 0x00, 0x00, 0x02, 0x02, 0x01, 0x00, 0x02, 0x05, 0x05, 0x00, 0x03, 0x07, 0x01, 0x01
        /*0010*/ 	.byte	0x02, 0x03, 0x00, 0x00, 0x02, 0x06, 0x01, 0x00, 0x04, 0x0b, 0x08, 0x00, 0x09, 0x00, 0x00, 0x00
        /*0020*/ 	.byte	0x00, 0x00, 0x00, 0x00


//--------------------- .nv.info._Z40BigBlockInitializationForPositionsKernelPdPiS0_S_ --------------------------
	.section	.nv.info._Z40BigBlockInitializationForPositionsKernelPdPiS0_S_,"",@"SHT_CUDA_INFO"
	.sectionflags	@""
	.align	4


	//----- nvinfo : EIATTR_CUDA_API_VERSION
	.align		4
        /*0000*/ 	.byte	0x04, 0x37
        /*0002*/ 	.short	(.L_7 - .L_6)
.L_6:
        /*0004*/ 	.word	0x00000082


	//----- nvinfo : EIATTR_KPARAM_INFO
	.align		4
.L_7:
        /*0008*/ 	.byte	0x04, 0x17
        /*000a*/ 	.short	(.L_9 - .L_8)
.L_8:
        /*000c*/ 	.word	0x00000000
        /*0010*/ 	.short	0x0003
        /*0012*/ 	.short	0x0018
        /*0014*/ 	.byte	0x00, 0xf5, 0x21, 0x00


	//----- nvinfo : EIATTR_KPARAM_INFO
	.align		4
.L_9:
        /*0018*/ 	.byte	0x04, 0x17
        /*001a*/ 	.short	(.L_11 - .L_10)
.L_10:
        /*001c*/ 	.word	0x00000000
        /*0020*/ 	.short	0x0002
        /*0022*/ 	.short	0x0010
        /*0024*/ 	.byte	0x00, 0xf5, 0x21, 0x00


	//----- nvinfo : EIATTR_KPARAM_INFO
	.align		4
.L_11:
        /*0028*/ 	.byte	0x04, 0x17
        /*002a*/ 	.short	(.L_13 - .L_12)
.L_12:
        /*002c*/ 	.word	0x00000000
        /*0030*/ 	.short	0x0001
        /*0032*/ 	.short	0x0008
        /*0034*/ 	.byte	0x00, 0xf5, 0x21, 0x00


	//----- nvinfo : EIATTR_KPARAM_INFO
	.align		4
.L_13:
        /*0038*/ 	.byte	0x04, 0x17
        /*003a*/ 	.short	(.L_15 - .L_14)
.L_14:
        /*003c*/ 	.word	0x00000000
        /*0040*/ 	.short	0x0000
        /*0042*/ 	.short	0x0000
        /*0044*/ 	.byte	0x00, 0xf5, 0x21, 0x00


	//----- nvinfo : EIATTR_SPARSE_MMA_MASK
	.align		4
.L_15:
        /*0048*/ 	.byte	0x03, 0x50
        /*004a*/ 	.short	0x0000


	//----- nvinfo : EIATTR_MAXREG_COUNT
	.align		4
        /*004c*/ 	.byte	0x03, 0x1b
        /*004e*/ 	.short	0x00ff


	//----- nvinfo : EIATTR_MERCURY_ISA_VERSION
	.align		4
        /*0050*/ 	.byte	0x03, 0x5f
        /*0052*/ 	.short	0x0101


	//----- nvinfo : EIATTR_VRC_CTA_INIT_COUNT
	.align		4
        /*0054*/ 	.byte	0x02, 0x4a
	.zero		1
	.zero		1


	//----- nvinfo : EIATTR_EXIT_INSTR_OFFSETS
	.align		4
        /*0058*/ 	.byte	0x04, 0x1c
        /*005a*/ 	.short	(.L_17 - .L_16)


	//   ....[0]....
.L_16:
        /*005c*/ 	.word	0x000000c0


	//   ....[1]....
        /*0060*/ 	.word	0x000004b0


	//   ....[2]....
        /*0064*/ 	.word	0x000008a0


	//----- nvinfo : EIATTR_CRS_STACK_SIZE
	.align		4
.L_17:
        /*0068*/ 	.byte	0x04, 0x1e
        /*006a*/ 	.short	(.L_19 - .L_18)
.L_18:
        /*006c*/ 	.word	0x00000000


	//----- nvinfo : EIATTR_CBANK_PARAM_SIZE
	.align		4
.L_19:
        /*0070*/ 	.byte	0x03, 0x19
        /*0072*/ 	.short	0x0020


	//----- nvinfo : EIATTR_PARAM_CBANK
	.align		4
        /*0074*/ 	.byte	0x04, 0x0a
        /*0076*/ 	.short	(.L_21 - .L_20)
	.align		4
.L_20:
        /*0078*/ 	.word	index@(.nv.constant0._Z40BigBlockInitializationForPositionsKernelPdPiS0_S_)
        /*007c*/ 	.short	0x0380
        /*007e*/ 	.short	0x0020


	//----- nvinfo : EIATTR_SW_WAR
	.align		4
.L_21:
        /*0080*/ 	.byte	0x04, 0x36
        /*0082*/ 	.short	(.L_23 - .L_22)
.L_22:
        /*0084*/ 	.word	0x00000008
.L_23:


//--------------------- .nv.callgraph             --------------------------
	.section	.nv.callgraph,"",@"SHT_CUDA_CALLGRAPH"
	.align	4
	.sectionentsize	8
	.align		4
        /*0000*/ 	.word	0x00000000
	.align		4
        /*0004*/ 	.word	0xffffffff
	.align		4
        /*0008*/ 	.word	0x00000000
	.align		4
        /*000c*/ 	.word	0xfffffffe
	.align		4
        /*0010*/ 	.word	0x00000000
	.align		4
        /*0014*/ 	.word	0xfffffffd
	.align		4
        /*0018*/ 	.word	0x00000000
	.align		4
        /*001c*/ 	.word	0xfffffffc


//--------------------- .text._Z40BigBlockInitializationForPositionsKernelPdPiS0_S_ --------------------------
	.section	.text._Z40BigBlockInitializationForPositionsKernelPdPiS0_S_,"ax",@progbits
	.align	128
        .global         _Z40BigBlockInitializationForPositionsKernelPdPiS0_S_
        .type           _Z40BigBlockInitializationForPositionsKernelPdPiS0_S_,@function
        .size           _Z40BigBlockInitializationForPositionsKernelPdPiS0_S_,(.L_x_5 - _Z40BigBlockInitializationForPositionsKernelPdPiS0_S_)
        .other          _Z40BigBlockInitializationForPositionsKernelPdPiS0_S_,@"STO_CUDA_ENTRY STV_DEFAULT"
_Z40BigBlockInitializationForPositionsKernelPdPiS0_S_:
.text._Z40BigBlockInitializationForPositionsKernelPdPiS0_S_:
[----:B------:R-:W-:Y:S01]  /*0000*/  LDC R1, c[0x0][0x37c] ;  /* 0x0000df00ff017b82 */ /* 0x000fe20000000800 */
[----:B------:R-:W0:Y:S07]  /*0010*/  S2R R5, SR_CTAID.X ;  /* 0x0000000000057919 */ /* 0x000e2e0000002500 */
[----:B------:R-:W0:Y:S01]  /*0020*/  LDC.64 R2, c[0x0][0x390] ;  /* 0x0000e400ff027b82 */ /* 0x000e220000000a00 */
[----:B------:R-:W1:Y:S01]  /*0030*/  LDCU.64 UR4, c[0x0][0x358] ;  /* 0x00006b00ff0477ac */ /* 0x000e620008000a00 */
[----:B0-----:R-:W-:-:S05]  /*0040*/  IMAD.WIDE.U32 R2, R5, 0x4, R2 ;  /* 0x0000000405027825 */ /* 0x001fca00078e0002 */
[----:B-1----:R-:W2:Y:S04]  /*0050*/  LDG.E R0, desc[UR4][R2.64] ;  /* 0x0000000402007981 */ /* 0x002ea8000c1e1900 */
[----:B------:R-:W2:Y:S01]  /*0060*/  LDG.E R5, desc[UR4][R2.64+0x4] ;  /* 0x0000040402057981 */ /* 0x000ea2000c1e1900 */
[----:B------:R-:W0:Y:S01]  /*0070*/  LDC R10, c[0x0][0x360] ;  /* 0x0000d800ff0a7b82 */ /* 0x000e220000000800 */
[----:B------:R-:W1:Y:S01]  /*0080*/  S2R R13, SR_TID.X ;  /* 0x00000000000d7919 */ /* 0x000e620000002100 */
[----:B--2---:R-:W-:-:S04]  /*0090*/  IMAD.IADD R5, R5, 0x1, -R0 ;  /* 0x0000000105057824 */ /* 0x004fc800078e0a00 */
[----:B------:R-:W-:-:S05]  /*00a0*/  IMAD R11, R5, 0x3, RZ ;  /* 0x00000003050b7824 */ /* 0x000fca00078e02ff */
[----:B-1----:R-:W-:-:S13]  /*00b0*/  ISETP.GE.AND P0, PT, R13, R11, PT ;  /* 0x0000000b0d00720c */ /* 0x002fda0003f06270 */
[----:B0-----:R-:W-:Y:S05]  /*00c0*/  @P0 EXIT ;  /* 0x000000000000094d */ /* 0x001fea0003800000 */
[----:B------:R-:W0:Y:S01]  /*00d0*/  I2F.U32.RP R7, R10 ;  /* 0x0000000a00077306 */ /* 0x000e220000209000 */
[----:B------:R-:W-:Y:S01]  /*00e0*/  IMAD.IADD R4, R13, 0x1, R10 ;  /* 0x000000010d047824 */ /* 0x000fe200078e020a */
[----:B------:R-:W-:Y:S01]  /*00f0*/  ISETP.NE.U32.AND P2, PT, R10, RZ, PT ;  /* 0x000000ff0a00720c */ /* 0x000fe20003f45070 */
[----:B------:R-:W-:Y:S01]  /*0100*/  IMAD R12, R0, 0x3, RZ ;  /* 0x00000003000c7824 */ /* 0x000fe200078e02ff */
[----:B------:R-:W1:Y:S01]  /*0110*/  LDCU.64 UR8, c[0x0][0x398] ;  /* 0x00007300ff0877ac */ /* 0x000e620008000a00 */
[----:B------:R-:W-:Y:S01]  /*0120*/  BSSY.RECONVERGENT B0, `(.L_x_0) ;  /* 0x0000038000007945 */ /* 0x000fe20003800200 */
[----:B------:R-:W-:Y:S02]  /*0130*/  ISETP.GE.U32.AND P0, PT, R4, R11, PT ;  /* 0x0000000b0400720c */ /* 0x000fe40003f06070 */
[----:B------:R-:W-:Y:S02]  /*0140*/  VIMNMX.U32 R5, PT, PT, R11, R4, !PT ;  /* 0x000000040b057248 */ /* 0x000fe40007fe0000 */
[----:B------:R-:W-:-:S02]  /*0150*/  SEL R6, RZ, 0x1, P0 ;  /* 0x00000001ff067807 */ /* 0x000fc40000000000 */
[----:B------:R-:W-:Y:S02]  /*0160*/  SHF.R.S32.HI R19, RZ, 0x1f, R12 ;  /* 0x0000001fff137819 */ /* 0x000fe4000001140c */
[----:B------:R-:W-:Y:S01]  /*0170*/  IADD3 R5, PT, PT, R5, -R4, -R6 ;  /* 0x8000000405057210 */ /* 0x000fe20007ffe806 */
[----:B0-----:R-:W0:Y:S02]  /*0180*/  MUFU.RCP R7, R7 ;  /* 0x0000000700077308 */ /* 0x001e240000001000 */
[----:B0-----:R-:W-:-:S06]  /*0190*/  VIADD R2, R7, 0xffffffe ;  /* 0x0ffffffe07027836 */ /* 0x001fcc0000000000 */
[----:B------:R0:W2:Y:S02]  /*01a0*/  F2I.FTZ.U32.TRUNC.NTZ R3, R2 ;  /* 0x0000000200037305 */ /* 0x0000a4000021f000 */
[----:B0-----:R-:W-:Y:S01]  /*01b0*/  HFMA2 R2, -RZ, RZ, 0, 0 ;  /* 0x00000000ff027431 */ /* 0x001fe200000001ff */
[----:B--2---:R-:W-:-:S05]  /*01c0*/  IADD3 R9, PT, PT, RZ, -R3, RZ ;  /* 0x80000003ff097210 */ /* 0x004fca0007ffe0ff */
[----:B------:R-:W-:-:S04]  /*01d0*/  IMAD R9, R9, R10, RZ ;  /* 0x0000000a09097224 */ /* 0x000fc800078e02ff */
[----:B------:R-:W-:-:S06]  /*01e0*/  IMAD.HI.U32 R8, R3, R9, R2 ;  /* 0x0000000903087227 */ /* 0x000fcc00078e0002 */
[----:B------:R-:W-:-:S04]  /*01f0*/  IMAD.HI.U32 R7, R8, R5, RZ ;  /* 0x0000000508077227 */ /* 0x000fc800078e00ff */
[----:B------:R-:W-:-:S04]  /*0200*/  IMAD.MOV R2, RZ, RZ, -R7 ;  /* 0x000000ffff027224 */ /* 0x000fc800078e0a07 */
[----:B------:R-:W-:Y:S02]  /*0210*/  IMAD R5, R10, R2, R5 ;  /* 0x000000020a057224 */ /* 0x000fe400078e0205 */
[----:B------:R-:W0:Y:S03]  /*0220*/  LDC.64 R2, c[0x0][0x380] ;  /* 0x0000e000ff027b82 */ /* 0x000e260000000a00 */
[----:B------:R-:W-:-:S13]  /*0230*/  ISETP.GE.U32.AND P0, PT, R5, R10, PT ;  /* 0x0000000a0500720c */ /* 0x000fda0003f06070 */
[----:B------:R-:W-:Y:S01]  /*0240*/  @P0 IADD3 R5, PT, PT, R5, -R10, RZ ;  /* 0x8000000a05050210 */ /* 0x000fe20007ffe0ff */
[----:B------:R-:W-:-:S03]  /*0250*/  @P0 VIADD R7, R7, 0x1 ;  /* 0x0000000107070836 */ /* 0x000fc60000000000 */
[----:B------:R-:W-:Y:S02]  /*0260*/  ISETP.GE.U32.AND P1, PT, R5, R10, PT ;  /* 0x0000000a0500720c */ /* 0x000fe40003f26070 */
[----:B------:R-:W2:Y:S11]  /*0270*/  LDC.64 R4, c[0x0][0x388] ;  /* 0x0000e200ff047b82 */ /* 0x000eb60000000a00 */
[----:B------:R-:W-:-:S02]  /*0280*/  @P1 IADD3 R7, PT, PT, R7, 0x1, RZ ;  /* 0x0000000107071810 */ /* 0x000fc40007ffe0ff */
[----:B------:R-:W-:-:S05]  /*0290*/  @!P2 LOP3.LUT R7, RZ, R10, RZ, 0x33, !PT ;  /* 0x0000000aff07a212 */ /* 0x000fca00078e33ff */
[----:B------:R-:W-:-:S05]  /*02a0*/  IMAD.IADD R14, R6, 0x1, R7 ;  /* 0x00000001060e7824 */ /* 0x000fca00078e0207 */
[C---:B------:R-:W-:Y:S02]  /*02b0*/  LOP3.LUT R6, R14.reuse, 0x3, RZ, 0xc0, !PT ;  /* 0x000000030e067812 */ /* 0x040fe400078ec0ff */
[----:B------:R-:W-:Y:S02]  /*02c0*/  ISETP.GE.U32.AND P0, PT, R14, 0x3, PT ;  /* 0x000000030e00780c */ /* 0x000fe40003f06070 */
[----:B------:R-:W-:-:S13]  /*02d0*/  ISETP.NE.AND P1, PT, R6, 0x3, PT ;  /* 0x000000030600780c */ /* 0x000fda0003f25270 */
[----:B01----:R-:W-:Y:S05]  /*02e0*/  @!P1 BRA `(.L_x_1) ;  /* 0x00000000006c9947 */ /* 0x003fea0003800000 */
[----:B------:R-:W0:Y:S01]  /*02f0*/  LDCU.64 UR6, c[0x0][0x398] ;  /* 0x00007300ff0677ac */ /* 0x000e220008000a00 */
[----:B------:R-:W1:Y:S01]  /*0300*/  LDC.64 R6, c[0x0][0x380] ;  /* 0x0000e000ff067b82 */ /* 0x000e620000000a00 */
[----:B------:R-:W-:Y:S02]  /*0310*/  IADD3 R21, P1, PT, R13, R12, RZ ;  /* 0x0000000c0d157210 */ /* 0x000fe40007f3e0ff */
[----:B------:R-:W-:-:S03]  /*0320*/  IADD3 R14, PT, PT, R14, 0x1, RZ ;  /* 0x000000010e0e7810 */ /* 0x000fc60007ffe0ff */
[----:B------:R-:W-:Y:S01]  /*0330*/  IMAD.X R16, RZ, RZ, R19, P1 ;  /* 0x000000ffff107224 */ /* 0x000fe200008e0613 */
[----:B------:R-:W-:Y:S01]  /*0340*/  LOP3.LUT R14, R14, 0x3, RZ, 0xc0, !PT ;  /* 0x000000030e0e7812 */ /* 0x000fe200078ec0ff */
[----:B------:R-:W3:Y:S03]  /*0350*/  LDC.64 R8, c[0x0][0x388] ;  /* 0x0000e200ff087b82 */ /* 0x000ee60000000a00 */
[----:B------:R-:W-:Y:S02]  /*0360*/  IADD3 R18, PT, PT, -R14, RZ, RZ ;  /* 0x000000ff0e127210 */ /* 0x000fe40007ffe1ff */
[----:B0-----:R-:W-:-:S04]  /*0370*/  LEA R20, P2, R21, UR6, 0x3 ;  /* 0x0000000615147c11 */ /* 0x001fc8000f8418ff */
[----:B------:R-:W-:-:S09]  /*0380*/  LEA.HI.X R21, R21, UR7, R16, 0x3, P2 ;  /* 0x0000000715157c11 */ /* 0x000fd200090f1c10 */
.L_x_2:
[----:B0-----:R-:W-:-:S05]  /*0390*/  IMAD.HI.U32 R14, R13, -0x55555555, RZ ;  /* 0xaaaaaaab0d0e7827 */ /* 0x001fca00078e00ff */
[----:B------:R-:W-:-:S05]  /*03a0*/  SHF.R.U32.HI R15, RZ, 0x1, R14 ;  /* 0x00000001ff0f7819 */ /* 0x000fca000001160e */
[----:B------:R-:W-:-:S04]  /*03b0*/  IMAD.IADD R17, R0, 0x1, R15 ;  /* 0x0000000100117824 */ /* 0x000fc800078e020f */
[----:B---3--:R-:W-:-:S06]  /*03c0*/  IMAD.WIDE R16, R17, 0x4, R8 ;  /* 0x0000000411107825 */ /* 0x008fcc00078e0208 */
[----:B------:R-:W3:Y:S02]  /*03d0*/  LDG.E R16, desc[UR4][R16.64] ;  /* 0x0000000410107981 */ /* 0x000ee4000c1e1900 */
[----:B---3--:R-:W-:-:S04]  /*03e0*/  IMAD R14, R16, 0x3, R13 ;  /* 0x00000003100e7824 */ /* 0x008fc800078e020d */
[----:B------:R-:W-:-:S04]  /*03f0*/  IMAD R15, R15, -0x3, R14 ;  /* 0xfffffffd0f0f7824 */ /* 0x000fc800078e020e */
[----:B-1----:R-:W-:-:S06]  /*0400*/  IMAD.WIDE R14, R15, 0x8, R6 ;  /* 0x000000080f0e7825 */ /* 0x002fcc00078e0206 */
[----:B------:R-:W3:Y:S01]  /*0410*/  LDG.E.64 R14, desc[UR4][R14.64] ;  /* 0x000000040e0e7981 */ /* 0x000ee2000c1e1b00 */
[----:B------:R-:W-:Y:S01]  /*0420*/  MOV R16, R20 ;  /* 0x0000001400107202 */ /* 0x000fe20000000f00 */
[----:B------:R-:W-:Y:S01]  /*0430*/  IMAD.MOV.U32 R17, RZ, RZ, R21 ;  /* 0x000000ffff117224 */ /* 0x000fe200078e0015 */
[----:B------:R-:W-:Y:S01]  /*0440*/  IADD3 R18, PT, PT, R18, 0x1, RZ ;  /* 0x0000000112127810 */ /* 0x000fe20007ffe0ff */
[C---:B------:R-:W-:Y:S02]  /*0450*/  IMAD.IADD R13, R10.reuse, 0x1, R13 ;  /* 0x000000010a0d7824 */ /* 0x040fe400078e020d */
[----:B------:R-:W-:Y:S01]  /*0460*/  IMAD.WIDE.U32 R20, R10, 0x8, R16 ;  /* 0x000000080a147825 */ /* 0x000fe200078e0010 */
[----:B------:R-:W-:Y:S01]  /*0470*/  ISETP.NE.AND P1, PT, R18, RZ, PT ;  /* 0x000000ff1200720c */ /* 0x000fe20003f25270 */
[----:B---3--:R0:W-:-:S12]  /*0480*/  STG.E.64 desc[UR4][R16.64], R14 ;  /* 0x0000000e10007986 */ /* 0x0081d8000c101b04 */
[----:B------:R-:W-:Y:S05]  /*0490*/  @P1 BRA `(.L_x_2) ;  /* 0xfffffffc00bc1947 */ /* 0x000fea000383ffff */
.L_x_1:
[----:B------:R-:W-:Y:S05]  /*04a0*/  BSYNC.RECONVERGENT B0 ;  /* 0x0000000000007941 */ /* 0x000fea0003800200 */
.L_x_0:
[----:B------:R-:W-:Y:S05]  /*04b0*/  @!P0 EXIT ;  /* 0x000000000000894d */ /* 0x000fea0003800000 */
.L_x_3:
[----:B-1----:R-:W-:-:S05]  /*04c0*/  IMAD.HI.U32 R6, R13, -0x55555555, RZ ;  /* 0xaaaaaaab0d067827 */ /* 0x002fca00078e00ff */
[----:B------:R-:W-:-:S04]  /*04d0*/  SHF.R.U32.HI R6, RZ, 0x1, R6 ;  /* 0x00000001ff067819 */ /* 0x000fc80000011606 */
[----:B------:R-:W-:-:S05]  /*04e0*/  IADD3 R9, PT, PT, R0, R6, RZ ;  /* 0x0000000600097210 */ /* 0x000fca0007ffe0ff */
[----:B--2---:R-:W-:-:S06]  /*04f0*/  IMAD.WIDE R8, R9, 0x4, R4 ;  /* 0x0000000409087825 */ /* 0x004fcc00078e0204 */
[----:B------:R-:W2:Y:S01]  /*0500*/  LDG.E R9, desc[UR4][R8.64] ;  /* 0x0000000408097981 */ /* 0x000ea2000c1e1900 */
[--C-:B------:R-:W-:Y:S02]  /*0510*/  IMAD R6, R6, -0x3, R13.reuse ;  /* 0xfffffffd06067824 */ /* 0x100fe400078e020d */
[----:B0-----:R-:W-:-:S04]  /*0520*/  IMAD.IADD R17, R10, 0x1, R13 ;  /* 0x000000010a117824 */ /* 0x001fc800078e020d */
[----:B------:R-:W-:-:S04]  /*0530*/  IMAD.HI.U32 R14, R17, -0x55555555, RZ ;  /* 0xaaaaaaab110e7827 */ /* 0x000fc800078e00ff */
[----:B--2---:R-:W-:-:S04]  /*0540*/  IMAD R7, R9, 0x3, R6 ;  /* 0x0000000309077824 */ /* 0x004fc800078e0206 */
[----:B------:R-:W-:-:S06]  /*0550*/  IMAD.WIDE R6, R7, 0x8, R2 ;  /* 0x0000000807067825 */ /* 0x000fcc00078e0202 */
[----:B------:R-:W2:Y:S01]  /*0560*/  LDG.E.64 R6, desc[UR4][R6.64] ;  /* 0x0000000406067981 */ /* 0x000ea2000c1e1b00 */
[----:B------:R-:W-:Y:S02]  /*0570*/  IADD3 R13, P0, PT, R13, R12, RZ ;  /* 0x0000000c0d0d7210 */ /* 0x000fe40007f1e0ff */
[----:B------:R-:W-:Y:S02]  /*0580*/  SHF.R.U32.HI R14, RZ, 0x1, R14 ;  /* 0x00000001ff0e7819 */ /* 0x000fe4000001160e */
[----:B------:R-:W-:Y:S02]  /*0590*/  IADD3.X R16, PT, PT, RZ, R19, RZ, P0, !PT ;  /* 0x00000013ff107210 */ /* 0x000fe400007fe4ff */
[----:B------:R-:W-:Y:S01]  /*05a0*/  LEA R20, P0, R13, UR8, 0x3 ;  /* 0x000000080d147c11 */ /* 0x000fe2000f8018ff */
[----:B------:R-:W-:-:S03]  /*05b0*/  IMAD.IADD R23, R0, 0x1, R14 ;  /* 0x0000000100177824 */ /* 0x000fc600078e020e */
[----:B------:R-:W-:Y:S01]  /*05c0*/  LEA.HI.X R21, R13, UR9, R16, 0x3, P0 ;  /* 0x000000090d157c11 */ /* 0x000fe200080f1c10 */
[----:B------:R-:W-:-:S04]  /*05d0*/  IMAD.WIDE R22, R23, 0x4, R4 ;  /* 0x0000000417167825 */ /* 0x000fc800078e0204 */
[----:B--2---:R0:W-:Y:S04]  /*05e0*/  STG.E.64 desc[UR4][R20.64], R6 ;  /* 0x0000000614007986 */ /* 0x0041e8000c101b04 */
[----:B------:R-:W2:Y:S01]  /*05f0*/  LDG.E R23, desc[UR4][R22.64] ;  /* 0x0000000416177981 */ /* 0x000ea2000c1e1900 */
[----:B------:R-:W-:Y:S01]  /*0600*/  IMAD R14, R14, -0x3, R17 ;  /* 0xfffffffd0e0e7824 */ /* 0x000fe200078e0211 */
[----:B------:R-:W-:-:S05]  /*0610*/  IADD3 R15, PT, PT, R17, R10, RZ ;  /* 0x0000000a110f7210 */ /* 0x000fca0007ffe0ff */
[----:B------:R-:W-:-:S04]  /*0620*/  IMAD.HI.U32 R13, R15, -0x55555555, RZ ;  /* 0xaaaaaaab0f0d7827 */ /* 0x000fc800078e00ff */
[----:B--2---:R-:W-:-:S04]  /*0630*/  IMAD R9, R23, 0x3, R14 ;  /* 0x0000000317097824 */ /* 0x004fc800078e020e */
[----:B------:R-:W-:-:S06]  /*0640*/  IMAD.WIDE R8, R9, 0x8, R2 ;  /* 0x0000000809087825 */ /* 0x000fcc00078e0202 */
[----:B------:R-:W2:Y:S01]  /*0650*/  LDG.E.64 R8, desc[UR4][R8.64] ;  /* 0x0000000408087981 */ /* 0x000ea2000c1e1b00 */
[----:B------:R-:W-:Y:S02]  /*0660*/  IADD3 R17, P0, PT, R17, R12, RZ ;  /* 0x0000000c11117210 */ /* 0x000fe40007f1e0ff */
[----:B------:R-:W-:-:S03]  /*0670*/  SHF.R.U32.HI R13, RZ, 0x1, R13 ;  /* 0x00000001ff0d7819 */ /* 0x000fc6000001160d */
[----:B------:R-:W-:Y:S01]  /*0680*/  IMAD.X R14, RZ, RZ, R19, P0 ;  /* 0x000000ffff0e7224 */ /* 0x000fe200000e0613 */
[----:B0-----:R-:W-:Y:S02]  /*0690*/  IADD3 R21, PT, PT, R0, R13, RZ ;  /* 0x0000000d00157210 */ /* 0x001fe40007ffe0ff */
[----:B------:R-:W-:-:S03]  /*06a0*/  LEA R16, P0, R17, UR8, 0x3 ;  /* 0x0000000811107c11 */ /* 0x000fc6000f8018ff */
[----:B------:R-:W-:Y:S01]  /*06b0*/  IMAD.WIDE R20, R21, 0x4, R4 ;  /* 0x0000000415147825 */ /* 0x000fe200078e0204 */
[----:B------:R-:W-:-:S05]  /*06c0*/  LEA.HI.X R17, R17, UR9, R14, 0x3, P0 ;  /* 0x0000000911117c11 */ /* 0x000fca00080f1c0e */
[----:B--2---:R0:W-:Y:S04]  /*06d0*/  STG.E.64 desc[UR4][R16.64], R8 ;  /* 0x0000000810007986 */ /* 0x0041e8000c101b04 */
[----:B------:R-:W2:Y:S01]  /*06e0*/  LDG.E R20, desc[UR4][R20.64] ;  /* 0x0000000414147981 */ /* 0x000ea2000c1e1900 */
[----:B------:R-:W-:Y:S01]  /*06f0*/  IMAD R13, R13, -0x3, R15 ;  /* 0xfffffffd0d0d7824 */ /* 0x000fe200078e020f */
[----:B------:R-:W-:-:S03]  /*0700*/  IADD3 R22, P0, PT, R15, R12, RZ ;  /* 0x0000000c0f167210 */ /* 0x000fc60007f1e0ff */
[----:B--2---:R-:W-:-:S04]  /*0710*/  IMAD R7, R20, 0x3, R13 ;  /* 0x0000000314077824 */ /* 0x004fc800078e020d */
[----:B------:R-:W-:-:S06]  /*0720*/  IMAD.WIDE R6, R7, 0x8, R2 ;  /* 0x0000000807067825 */ /* 0x000fcc00078e0202 */
[----:B------:R-:W2:Y:S01]  /*0730*/  LDG.E.64 R6, desc[UR4][R6.64] ;  /* 0x0000000406067981 */ /* 0x000ea2000c1e1b00 */
[----:B------:R-:W-:Y:S01]  /*0740*/  IMAD.IADD R13, R15, 0x1, R10 ;  /* 0x000000010f0d7824 */ /* 0x000fe200078e020a */
[----:B------:R-:W-:Y:S02]  /*0750*/  IADD3.X R23, PT, PT, RZ, R19, RZ, P0, !PT ;  /* 0x00000013ff177210 */ /* 0x000fe400007fe4ff */
[----:B0-----:R-:W-:Y:S01]  /*0760*/  LEA R8, P0, R22, UR8, 0x3 ;  /* 0x0000000816087c11 */ /* 0x001fe2000f8018ff */
[----:B------:R-:W-:-:S03]  /*0770*/  IMAD.HI.U32 R14, R13, -0x55555555, RZ ;  /* 0xaaaaaaab0d0e7827 */ /* 0x000fc600078e00ff */
[----:B------:R-:W-:Y:S02]  /*0780*/  LEA.HI.X R9, R22, UR9, R23, 0x3, P0 ;  /* 0x0000000916097c11 */ /* 0x000fe400080f1c17 */
[----:B------:R-:W-:-:S05]  /*0790*/  SHF.R.U32.HI R18, RZ, 0x1, R14 ;  /* 0x00000001ff127819 */ /* 0x000fca000001160e */
[----:B------:R-:W-:-:S04]  /*07a0*/  IMAD.IADD R15, R0, 0x1, R18 ;  /* 0x00000001000f7824 */ /* 0x000fc800078e0212 */
[----:B------:R-:W-:Y:S01]  /*07b0*/  IMAD.WIDE R14, R15, 0x4, R4 ;  /* 0x000000040f0e7825 */ /* 0x000fe200078e0204 */
[----:B--2---:R1:W-:Y:S05]  /*07c0*/  STG.E.64 desc[UR4][R8.64], R6 ;  /* 0x0000000608007986 */ /* 0x0043ea000c101b04 */
[----:B------:R-:W2:Y:S01]  /*07d0*/  LDG.E R15, desc[UR4][R14.64] ;  /* 0x000000040e0f7981 */ /* 0x000ea2000c1e1900 */
[----:B------:R-:W-:-:S04]  /*07e0*/  IMAD R18, R18, -0x3, R13 ;  /* 0xfffffffd12127824 */ /* 0x000fc800078e020d */
[----:B--2---:R-:W-:-:S04]  /*07f0*/  IMAD R17, R15, 0x3, R18 ;  /* 0x000000030f117824 */ /* 0x004fc800078e0212 */
[----:B------:R-:W-:-:S06]  /*0800*/  IMAD.WIDE R16, R17, 0x8, R2 ;  /* 0x0000000811107825 */ /* 0x000fcc00078e0202 */
[----:B------:R-:W2:Y:S01]  /*0810*/  LDG.E.64 R16, desc[UR4][R16.64] ;  /* 0x0000000410107981 */ /* 0x000ea2000c1e1b00 */
[C---:B------:R-:W-:Y:S01]  /*0820*/  IADD3 R18, P0, PT, R13.reuse, R12, RZ ;  /* 0x0000000c0d127210 */ /* 0x040fe20007f1e0ff */
[----:B------:R-:W-:-:S03]  /*0830*/  IMAD.IADD R13, R13, 0x1, R10 ;  /* 0x000000010d0d7824 */ /* 0x000fc600078e020a */
[----:B------:R-:W-:Y:S02]  /*0840*/  IADD3.X R21, PT, PT, RZ, R19, RZ, P0, !PT ;  /* 0x00000013ff157210 */ /* 0x000fe400007fe4ff */
[----:B------:R-:W-:-:S04]  /*0850*/  LEA R20, P0, R18, UR8, 0x3 ;  /* 0x0000000812147c11 */ /* 0x000fc8000f8018ff */
[----:B------:R-:W-:Y:S02]  /*0860*/  LEA.HI.X R21, R18, UR9, R21, 0x3, P0 ;  /* 0x0000000912157c11 */ /* 0x000fe400080f1c15 */
[----:B------:R-:W-:-:S03]  /*0870*/  ISETP.GE.AND P0, PT, R13, R11, PT ;  /* 0x0000000b0d00720c */ /* 0x000fc60003f06270 */
[----:B--2---:R1:W-:Y:S10]  /*0880*/  STG.E.64 desc[UR4][R20.64], R16 ;  /* 0x0000001014007986 */ /* 0x0043f4000c101b04 */
[----:B------:R-:W-:Y:S05]  /*0890*/  @!P0 BRA `(.L_x_3) ;  /* 0xfffffffc00088947 */ /* 0x000fea000383ffff */
[----:B------:R-:W-:Y:S05]  /*08a0*/  EXIT ;  /* 0x000000000000794d */ /* 0x000fea0003800000 */
.L_x_4:
[----:B------:R-:W-:-:S00]  /*08b0*/  BRA `(.L_x_4) ;  /* 0xfffffffc00fc7947 */ /* 0x000fc0000383ffff */
[----:B------:R-:W-:-:S00]  /*08c0*/  NOP ;  /* 0x0000000000007918 */ /* 0x000fc00000000000 */
        /* <DEDUP_REMOVED lines=11> */
.L_x_5:


//--------------------- .nv.shared.reserved.0     --------------------------
	.section	.nv.shared.reserved.0,"aw",@nobits
	.weak		__nv_reservedSMEM_offset_0_alias
	.size		__nv_reservedSMEM_offset_0_alias, 0, 64
	.other		__nv_reservedSMEM_offset_0_alias,@"STO_CUDA_RESERVED_SHARED STV_DEFAULT"
__nv_reservedSMEM_offset_0_alias:
	.zero		0
	.zero		64


//--------------------- .nv.constant0._Z40BigBlockInitializationForPositionsKernelPdPiS0_S_ --------------------------
	.section	.nv.constant0._Z40BigBlockInitializationForPositionsKernelPdPiS0_S_,"a",@progbits
	.sectionflags	@""
	.align	4
.nv.constant0._Z40BigBlockInitializationForPositionsKernelPdPiS0_S_:
	.zero		928


//--------------------- SYMBOLS --------------------------

	.type		.nv.reservedSmem.offset0,@object
	.size		.nv.reservedSmem.offset0,0x4
